//
// Generated by NVIDIA NVVM Compiler
//
// Compiler Build ID: CL-36424714
// Cuda compilation tools, release 13.0, V13.0.88
// Based on NVVM 20.0.0
//

.version 9.0
.target sm_100
.address_size 64

	// .globl	_Z9rgb_2_yuvPKiPKhPhS3_

.visible .entry _Z9rgb_2_yuvPKiPKhPhS3_(
	.param .u64 .ptr .align 1 _Z9rgb_2_yuvPKiPKhPhS3__param_0,
	.param .u64 .ptr .align 1 _Z9rgb_2_yuvPKiPKhPhS3__param_1,
	.param .u64 .ptr .align 1 _Z9rgb_2_yuvPKiPKhPhS3__param_2,
	.param .u64 .ptr .align 1 _Z9rgb_2_yuvPKiPKhPhS3__param_3
)
{
	.reg .b16 	%rs<10>;
	.reg .b32 	%r<25>;
	.reg .b64 	%rd<15>;
	.reg .b64 	%fd<19>;

	ld.param.u64 	%rd1, [_Z9rgb_2_yuvPKiPKhPhS3__param_0];
	ld.param.u64 	%rd2, [_Z9rgb_2_yuvPKiPKhPhS3__param_1];
	ld.param.u64 	%rd3, [_Z9rgb_2_yuvPKiPKhPhS3__param_2];
	ld.param.u64 	%rd4, [_Z9rgb_2_yuvPKiPKhPhS3__param_3];
	cvta.to.global.u64 	%rd5, %rd4;
	cvta.to.global.u64 	%rd6, %rd1;
	cvta.to.global.u64 	%rd7, %rd3;
	cvta.to.global.u64 	%rd8, %rd2;
	mov.u32 	%r1, %ntid.x;
	mov.u32 	%r2, %ctaid.x;
	mov.u32 	%r3, %tid.x;
	mad.lo.s32 	%r4, %r1, %r2, %r3;
	mul.lo.s32 	%r5, %r4, 3;
	cvt.s64.s32 	%rd9, %r5;
	add.s64 	%rd10, %rd8, %rd9;
	ld.global.u8 	%rs1, [%rd10+2];
	cvt.rn.f64.u16 	%fd1, %rs1;
	fma.rn.f64 	%fd2, %fd1, 0d3FC76C8B43958106, 0d4030000000000000;
	ld.global.u8 	%rs2, [%rd10+1];
	cvt.rn.f64.u16 	%fd3, %rs2;
	fma.rn.f64 	%fd4, %fd3, 0d3FE3A5E353F7CED9, %fd2;
	ld.global.u8 	%rs3, [%rd10];
	cvt.rn.f64.u16 	%fd5, %rs3;
	fma.rn.f64 	%fd6, %fd5, 0d3FAFBE76C8B43958, %fd4;
	cvt.rzi.u32.f64 	%r6, %fd6;
	cvt.s64.s32 	%rd11, %r4;
	add.s64 	%rd12, %rd7, %rd11;
	st.global.u8 	[%rd12], %r6;
	ld.global.u32 	%r7, [%rd6];
	div.s32 	%r8, %r4, %r7;
	mul.lo.s32 	%r9, %r8, %r7;
	sub.s32 	%r10, %r4, %r9;
	shr.u32 	%r11, %r8, 31;
	add.s32 	%r12, %r8, %r11;
	shr.s32 	%r13, %r12, 1;
	mul.lo.s32 	%r14, %r13, %r7;
	shr.u32 	%r15, %r14, 31;
	add.s32 	%r16, %r14, %r15;
	shr.u32 	%r17, %r16, 1;
	shr.u32 	%r18, %r10, 31;
	add.s32 	%r19, %r10, %r18;
	shr.u32 	%r20, %r19, 1;
	add.s32 	%r21, %r17, %r20;
	shl.b32 	%r22, %r21, 1;
	ld.global.u8 	%rs4, [%rd10+2];
	cvt.rn.f64.u16 	%fd7, %rs4;
	fma.rn.f64 	%fd8, %fd7, 0dBFB9DB22D0E56042, 0d4060000000000000;
	ld.global.u8 	%rs5, [%rd10+1];
	cvt.rn.f64.u16 	%fd9, %rs5;
	fma.rn.f64 	%fd10, %fd9, 0dBFD5B22D0E560419, %fd8;
	ld.global.u8 	%rs6, [%rd10];
	cvt.rn.f64.u16 	%fd11, %rs6;
	fma.rn.f64 	%fd12, %fd11, 0d3FDC189374BC6A7F, %fd10;
	cvt.rzi.u32.f64 	%r23, %fd12;
	cvt.s64.s32 	%rd13, %r22;
	add.s64 	%rd14, %rd5, %rd13;
	st.global.u8 	[%rd14+1], %r23;
	ld.global.u8 	%rs7, [%rd10+2];
	cvt.rn.f64.u16 	%fd13, %rs7;
	fma.rn.f64 	%fd14, %fd13, 0d3FDC189374BC6A7F, 0d4060000000000000;
	ld.global.u8 	%rs8, [%rd10+1];
	cvt.rn.f64.u16 	%fd15, %rs8;
	fma.rn.f64 	%fd16, %fd15, 0dBFD989374BC6A7F0, %fd14;
	ld.global.u8 	%rs9, [%rd10];
	cvt.rn.f64.u16 	%fd17, %rs9;
	fma.rn.f64 	%fd18, %fd17, 0dBFA47AE147AE147B, %fd16;
	cvt.rzi.u32.f64 	%r24, %fd18;
	st.global.u8 	[%rd14], %r24;
	ret;

}


// ===== COMPILED SASS (sm_100) =====

	.target	sm_100

	.elftype	@"ET_EXEC"


//--------------------- .note.nv.tkinfo           --------------------------
	.section	.note.nv.tkinfo,"",@"SHT_NOTE"
	.sectionflags	@"SHF_NOTE_NV_TKINFO"
	.tkinfo
        /*0018*/ 	.word	0x00000002
        /*0030*/ 	.string	""
        /*0030*/ 	.string	"ptxas"
        /*0030*/ 	.string	"Cuda compilation tools, release 13.0, V13.0.88"
        /*0030*/ 	.string	"Build cuda_13.0.r13.0/compiler.36424714_0"
        /*0030*/ 	.string	"-arch sm_100 -m 64 "



//--------------------- .note.nv.cuinfo           --------------------------
	.section	.note.nv.cuinfo,"",@"SHT_NOTE"
	.sectionflags	@"SHF_NOTE_NV_CUINFO"
        /*0018*/ 	.short	0x0002
        /*001a*/ 	.short	0x0064
        /*001c*/ 	.short	0x0082
	.zero		2


//--------------------- .nv.info                  --------------------------
	.section	.nv.info,"",@"SHT_CUDA_INFO"
	.align	4


	//----- nvinfo : EIATTR_REGCOUNT
	.align		4
        /*0000*/ 	.byte	0x04, 0x2f
        /*0002*/ 	.short	(.L_1 - .L_0)
	.align		4
.L_0:
        /*0004*/ 	.word	index@(_Z9rgb_2_yuvPKiPKhPhS3_)
        /*0008*/ 	.word	0x00000013


	//----- nvinfo : EIATTR_FRAME_SIZE
	.align		4
.L_1:
        /*000c*/ 	.byte	0x04, 0x11
        /*000e*/ 	.short	(.L_3 - .L_2)
	.align		4
.L_2:
        /*0010*/ 	.word	index@(_Z9rgb_2_yuvPKiPKhPhS3_)
        /*0014*/ 	.word	0x00000000


	//----- nvinfo : EIATTR_MIN_STACK_SIZE
	.align		4
.L_3:
        /*0018*/ 	.byte	0x04, 0x12
        /*001a*/ 	.short	(.L_5 - .L_4)
	.align		4
.L_4:
        /*001c*/ 	.word	index@(_Z9rgb_2_yuvPKiPKhPhS3_)
        /*0020*/ 	.word	0x00000000
.L_5:


//--------------------- .nv.compat                --------------------------
	.section	.nv.compat,"",@"SHT_CUDA_COMPAT_INFO"
	.align	4
        /*0000*/ 	.byte	0x02, 0x09, 0x00, 0x00, 0x02, 0x02, 0x01, 0x00, 0x02, 0x05, 0x05, 0x00, 0x03, 0x07, 0x01, 0x01
        /*0010*/ 	.byte	0x02, 0x03, 0x00, 0x00, 0x02, 0x06, 0x01, 0x00, 0x04, 0x0b, 0x08, 0x00, 0x01, 0x00, 0x00, 0x00
        /*0020*/ 	.byte	0x00, 0x00, 0x00, 0x00


//--------------------- .nv.info._Z9rgb_2_yuvPKiPKhPhS3_ --------------------------
	.section	.nv.info._Z9rgb_2_yuvPKiPKhPhS3_,"",@"SHT_CUDA_INFO"
	.sectionflags	@""
	.align	4


	//----- nvinfo : EIATTR_CUDA_API_VERSION
	.align		4
        /*0000*/ 	.byte	0x04, 0x37
        /*0002*/ 	.short	(.L_7 - .L_6)
.L_6:
        /*0004*/ 	.word	0x00000082


	//----- nvinfo : EIATTR_KPARAM_INFO
	.align		4
.L_7:
        /*0008*/ 	.byte	0x04, 0x17
        /*000a*/ 	.short	(.L_9 - .L_8)
.L_8:
        /*000c*/ 	.word	0x00000000
        /*0010*/ 	.short	0x0003
        /*0012*/ 	.short	0x0018
        /*0014*/ 	.byte	0x00, 0xf5, 0x21, 0x00


	//----- nvinfo : EIATTR_KPARAM_INFO
	.align		4
.L_9:
        /*0018*/ 	.byte	0x04, 0x17
        /*001a*/ 	.short	(.L_11 - .L_10)
.L_10:
        /*001c*/ 	.word	0x00000000
        /*0020*/ 	.short	0x0002
        /*0022*/ 	.short	0x0010
        /*0024*/ 	.byte	0x00, 0xf5, 0x21, 0x00


	//----- nvinfo : EIATTR_KPARAM_INFO
	.align		4
.L_11:
        /*0028*/ 	.byte	0x04, 0x17
        /*002a*/ 	.short	(.L_13 - .L_12)
.L_12:
        /*002c*/ 	.word	0x00000000
        /*0030*/ 	.short	0x0001
        /*0032*/ 	.short	0x0008
        /*0034*/ 	.byte	0x00, 0xf5, 0x21, 0x00


	//----- nvinfo : EIATTR_KPARAM_INFO
	.align		4
.L_13:
        /*0038*/ 	.byte	0x04, 0x17
        /*003a*/ 	.short	(.L_15 - .L_14)
.L_14:
        /*003c*/ 	.word	0x00000000
        /*0040*/ 	.short	0x0000
        /*0042*/ 	.short	0x0000
        /*0044*/ 	.byte	0x00, 0xf5, 0x21, 0x00


	//----- nvinfo : EIATTR_SPARSE_MMA_MASK
	.align		4
.L_15:
        /*0048*/ 	.byte	0x03, 0x50
        /*004a*/ 	.short	0x0000


	//----- nvinfo : EIATTR_MAXREG_COUNT
	.align		4
        /*004c*/ 	.byte	0x03, 0x1b
        /*004e*/ 	.short	0x00ff


	//----- nvinfo : EIATTR_MERCURY_ISA_VERSION
	.align		4
        /*0050*/ 	.byte	0x03, 0x5f
        /*0052*/ 	.short	0x0101


	//----- nvinfo : EIATTR_VRC_CTA_INIT_COUNT
	.align		4
        /*0054*/ 	.byte	0x02, 0x4a
	.zero		1
	.zero		1


	//----- nvinfo : EIATTR_EXIT_INSTR_OFFSETS
	.align		4
        /*0058*/ 	.byte	0x04, 0x1c
        /*005a*/ 	.short	(.L_17 - .L_16)


	//   ....[0]....
.L_16:
        /*005c*/ 	.word	0x00000660


	//----- nvinfo : EIATTR_CBANK_PARAM_SIZE
	.align		4
.L_17:
        /*0060*/ 	.byte	0x03, 0x19
        /*0062*/ 	.short	0x0020


	//----- nvinfo : EIATTR_PARAM_CBANK
	.align		4
        /*0064*/ 	.byte	0x04, 0x0a
        /*0066*/ 	.short	(.L_19 - .L_18)
	.align		4
.L_18:
        /*0068*/ 	.word	index@(.nv.constant0._Z9rgb_2_yuvPKiPKhPhS3_)
        /*006c*/ 	.short	0x0380
        /*006e*/ 	.short	0x0020


	//----- nvinfo : EIATTR_SW_WAR
	.align		4
.L_19:
        /*0070*/ 	.byte	0x04, 0x36
        /*0072*/ 	.short	(.L_21 - .L_20)
.L_20:
        /*0074*/ 	.word	0x00000008
.L_21:


//--------------------- .nv.callgraph             --------------------------
	.section	.nv.callgraph,"",@"SHT_CUDA_CALLGRAPH"
	.align	4
	.sectionentsize	8
	.align		4
        /*0000*/ 	.word	0x00000000
	.align		4
        /*0004*/ 	.word	0xffffffff
	.align		4
        /*0008*/ 	.word	0x00000000
	.align		4
        /*000c*/ 	.word	0xfffffffe
	.align		4
        /*0010*/ 	.word	0x00000000
	.align		4
        /*0014*/ 	.word	0xfffffffd
	.align		4
        /*0018*/ 	.word	0x00000000
	.align		4
        /*001c*/ 	.word	0xfffffffc


//--------------------- .text._Z9rgb_2_yuvPKiPKhPhS3_ --------------------------
	.section	.text._Z9rgb_2_yuvPKiPKhPhS3_,"ax",@progbits
	.align	128
        .global         _Z9rgb_2_yuvPKiPKhPhS3_
        .type           _Z9rgb_2_yuvPKiPKhPhS3_,@function
        .size           _Z9rgb_2_yuvPKiPKhPhS3_,(.L_x_1 - _Z9rgb_2_yuvPKiPKhPhS3_)
        .other          _Z9rgb_2_yuvPKiPKhPhS3_,@"STO_CUDA_ENTRY STV_DEFAULT"
_Z9rgb_2_yuvPKiPKhPhS3_:
.text._Z9rgb_2_yuvPKiPKhPhS3_:
[----:B------:R-:W-:Y:S01]  /*0000*/  LDC R1, c[0x0][0x37c] ;  /* 0x0000df00ff017b82 */ /* 0x000fe20000000800 */
[----:B------:R-:W0:Y:S01]  /*0010*/  S2R R0, SR_CTAID.X ;  /* 0x0000000000007919 */ /* 0x000e220000002500 */
[----:B------:R-:W0:Y:S01]  /*0020*/  LDCU UR4, c[0x0][0x360] ;  /* 0x00006c00ff0477ac */ /* 0x000e220008000800 */
[----:B------:R-:W0:Y:S01]  /*0030*/  S2R R3, SR_TID.X ;  /* 0x0000000000037919 */ /* 0x000e220000002100 */
[----:B------:R-:W1:Y:S01]  /*0040*/  LDCU.64 UR6, c[0x0][0x388] ;  /* 0x00007100ff0677ac */ /* 0x000e620008000a00 */
[----:B------:R-:W-:Y:S02]  /*0050*/  IMAD.MOV.U32 R8, RZ, RZ, 0x43958106 ;  /* 0x43958106ff087424 */ /* 0x000fe400078e00ff */
[----:B------:R-:W-:Y:S01]  /*0060*/  IMAD.MOV.U32 R9, RZ, RZ, 0x3fc76c8b ;  /* 0x3fc76c8bff097424 */ /* 0x000fe200078e00ff */
[----:B------:R-:W2:Y:S01]  /*0070*/  LDCU.64 UR8, c[0x0][0x390] ;  /* 0x00007200ff0877ac */ /* 0x000ea20008000a00 */
[----:B0-----:R-:W-:Y:S01]  /*0080*/  IMAD R0, R0, UR4, R3 ;  /* 0x0000000400007c24 */ /* 0x001fe2000f8e0203 */
[----:B------:R-:W0:Y:S03]  /*0090*/  LDCU.64 UR4, c[0x0][0x358] ;  /* 0x00006b00ff0477ac */ /* 0x000e260008000a00 */
[----:B------:R-:W-:-:S05]  /*00a0*/  IMAD R3, R0, 0x3, RZ ;  /* 0x0000000300037824 */ /* 0x000fca00078e02ff */
[----:B-1----:R-:W-:-:S04]  /*00b0*/  IADD3 R2, P0, PT, R3, UR6, RZ ;  /* 0x0000000603027c10 */ /* 0x002fc8000ff1e0ff */
[----:B------:R-:W-:-:S05]  /*00c0*/  LEA.HI.X.SX32 R3, R3, UR7, 0x1, P0 ;  /* 0x0000000703037c11 */ /* 0x000fca00080f0eff */
[----:B0-----:R-:W3:Y:S04]  /*00d0*/  LDG.E.U8 R10, desc[UR4][R2.64+0x2] ;  /* 0x00000204020a7981 */ /* 0x001ee8000c1e1100 */
[----:B------:R-:W4:Y:S04]  /*00e0*/  LDG.E.U8 R11, desc[UR4][R2.64+0x1] ;  /* 0x00000104020b7981 */ /* 0x000f28000c1e1100 */
[----:B------:R-:W5:Y:S01]  /*00f0*/  LDG.E.U8 R12, desc[UR4][R2.64] ;  /* 0x00000004020c7981 */ /* 0x000f62000c1e1100 */
[----:B------:R-:W-:Y:S01]  /*0100*/  UMOV UR6, 0x53f7ced9 ;  /* 0x53f7ced900067882 */ /* 0x000fe20000000000 */
[----:B------:R-:W-:Y:S01]  /*0110*/  UMOV UR7, 0x3fe3a5e3 ;  /* 0x3fe3a5e300077882 */ /* 0x000fe20000000000 */
[----:B---3--:R2:W0:Y:S08]  /*0120*/  I2F.F64.U16 R4, R10 ;  /* 0x0000000a00047312 */ /* 0x0084300000101800 */
[----:B----4-:R1:W3:Y:S01]  /*0130*/  I2F.F64.U16 R6, R11 ;  /* 0x0000000b00067312 */ /* 0x0102e20000101800 */
[----:B--2---:R-:W-:Y:S01]  /*0140*/  IADD3 R10, P0, PT, R0, UR8, RZ ;  /* 0x00000008000a7c10 */ /* 0x004fe2000ff1e0ff */
[----:B0-----:R-:W-:-:S03]  /*0150*/  DFMA R4, R4, R8, 16 ;  /* 0x403000000404742b */ /* 0x001fc60000000008 */
[----:B-1----:R-:W-:-:S03]  /*0160*/  LEA.HI.X.SX32 R11, R0, UR9, 0x1, P0 ;  /* 0x00000009000b7c11 */ /* 0x002fc600080f0eff */
[----:B-----5:R-:W0:Y:S02]  /*0170*/  I2F.F64.U16 R8, R12 ;  /* 0x0000000c00087312 */ /* 0x020e240000101800 */
[----:B---3--:R-:W-:Y:S01]  /*0180*/  DFMA R4, R6, UR6, R4 ;  /* 0x0000000606047c2b */ /* 0x008fe20008000004 */
[----:B------:R-:W-:Y:S01]  /*0190*/  UMOV UR6, 0xc8b43958 ;  /* 0xc8b4395800067882 */ /* 0x000fe20000000000 */
[----:B------:R-:W-:Y:S01]  /*01a0*/  UMOV UR7, 0x3fafbe76 ;  /* 0x3fafbe7600077882 */ /* 0x000fe20000000000 */
[----:B------:R-:W1:Y:S05]  /*01b0*/  LDC.64 R6, c[0x0][0x380] ;  /* 0x0000e000ff067b82 */ /* 0x000e6a0000000a00 */
[----:B0-----:R-:W-:-:S06]  /*01c0*/  DFMA R8, R8, UR6, R4 ;  /* 0x0000000608087c2b */ /* 0x001fcc0008000004 */
[----:B------:R-:W0:Y:S02]  /*01d0*/  F2I.U32.F64.TRUNC R5, R8 ;  /* 0x0000000800057311 */ /* 0x000e24000030d000 */
[----:B0-----:R0:W-:Y:S04]  /*01e0*/  STG.E.U8 desc[UR4][R10.64], R5 ;  /* 0x000000050a007986 */ /* 0x0011e8000c101104 */
[----:B-1----:R1:W2:Y:S04]  /*01f0*/  LDG.E R7, desc[UR4][R6.64] ;  /* 0x0000000406077981 */ /* 0x0022a8000c1e1900 */
[----:B------:R-:W3:Y:S04]  /*0200*/  LDG.E.U8 R15, desc[UR4][R2.64+0x2] ;  /* 0x00000204020f7981 */ /* 0x000ee8000c1e1100 */
[----:B------:R-:W4:Y:S04]  /*0210*/  LDG.E.U8 R16, desc[UR4][R2.64+0x1] ;  /* 0x0000010402107981 */ /* 0x000f28000c1e1100 */
[----:B------:R-:W5:Y:S01]  /*0220*/  LDG.E.U8 R4, desc[UR4][R2.64] ;  /* 0x0000000402047981 */ /* 0x000f62000c1e1100 */
[----:B-1----:R-:W-:Y:S01]  /*0230*/  IABS R6, R0 ;  /* 0x0000000000067213 */ /* 0x002fe20000000000 */
[----:B------:R-:W-:Y:S01]  /*0240*/  IMAD.MOV.U32 R13, RZ, RZ, 0x3fb9db22 ;  /* 0x3fb9db22ff0d7424 */ /* 0x000fe200078e00ff */
[----:B------:R-:W-:Y:S01]  /*0250*/  UMOV UR6, 0xe560419 ;  /* 0x0e56041900067882 */ /* 0x000fe20000000000 */
[----:B------:R-:W-:Y:S01]  /*0260*/  UMOV UR7, 0x3fd5b22d ;  /* 0x3fd5b22d00077882 */ /* 0x000fe20000000000 */
[----:B--2---:R-:W-:-:S02]  /*0270*/  IABS R14, R7 ;  /* 0x00000007000e7213 */ /* 0x004fc40000000000 */
[----:B0-----:R-:W-:Y:S02]  /*0280*/  IABS R10, R7 ;  /* 0x00000007000a7213 */ /* 0x001fe40000000000 */
[----:B------:R-:W0:Y:S08]  /*0290*/  I2F.RP R12, R14 ;  /* 0x0000000e000c7306 */ /* 0x000e300000209400 */
[----:B0-----:R-:W0:Y:S02]  /*02a0*/  MUFU.RCP R12, R12 ;  /* 0x0000000c000c7308 */ /* 0x001e240000001000 */
[----:B0-----:R-:W-:-:S02]  /*02b0*/  VIADD R8, R12, 0xffffffe ;  /* 0x0ffffffe0c087836 */ /* 0x001fc40000000000 */
[----:B------:R-:W-:-:S04]  /*02c0*/  IMAD.MOV.U32 R12, RZ, RZ, -0x2f1a9fbe ;  /* 0xd0e56042ff0c7424 */ /* 0x000fc800078e00ff */
[----:B------:R0:W1:Y:S02]  /*02d0*/  F2I.FTZ.U32.TRUNC.NTZ R9, R8 ;  /* 0x0000000800097305 */ /* 0x000064000021f000 */
[----:B0-----:R-:W-:Y:S02]  /*02e0*/  IMAD.MOV.U32 R8, RZ, RZ, RZ ;  /* 0x000000ffff087224 */ /* 0x001fe400078e00ff */
[----:B-1----:R-:W-:-:S04]  /*02f0*/  IMAD.MOV R5, RZ, RZ, -R9 ;  /* 0x000000ffff057224 */ /* 0x002fc800078e0a09 */
[----:B------:R-:W-:-:S04]  /*0300*/  IMAD R5, R5, R14, RZ ;  /* 0x0000000e05057224 */ /* 0x000fc800078e02ff */
[----:B------:R-:W-:Y:S01]  /*0310*/  IMAD.HI.U32 R9, R9, R5, R8 ;  /* 0x0000000509097227 */ /* 0x000fe200078e0008 */
[----:B------:R-:W-:Y:S02]  /*0320*/  IADD3 R5, PT, PT, RZ, -R10, RZ ;  /* 0x8000000aff057210 */ /* 0x000fe40007ffe0ff */
[----:B---3--:R-:W0:Y:S03]  /*0330*/  I2F.F64.U16 R10, R15 ;  /* 0x0000000f000a7312 */ /* 0x008e260000101800 */
[----:B------:R-:W-:-:S04]  /*0340*/  IMAD.HI.U32 R9, R9, R6, RZ ;  /* 0x0000000609097227 */ /* 0x000fc800078e00ff */
[----:B------:R-:W-:-:S05]  /*0350*/  IMAD R5, R9, R5, R6 ;  /* 0x0000000509057224 */ /* 0x000fca00078e0206 */
[----:B------:R-:W-:Y:S01]  /*0360*/  ISETP.GT.U32.AND P2, PT, R14, R5, PT ;  /* 0x000000050e00720c */ /* 0x000fe20003f44070 */
[----:B0-----:R-:W-:-:S12]  /*0370*/  DFMA R10, R10, -R12, 128 ;  /* 0x406000000a0a742b */ /* 0x001fd8000000080c */
[----:B------:R-:W-:Y:S02]  /*0380*/  @!P2 IMAD.IADD R5, R5, 0x1, -R14 ;  /* 0x000000010505a824 */ /* 0x000fe400078e0a0e */
[----:B------:R-:W-:Y:S01]  /*0390*/  @!P2 VIADD R9, R9, 0x1 ;  /* 0x000000010909a836 */ /* 0x000fe20000000000 */
[----:B------:R-:W-:Y:S02]  /*03a0*/  ISETP.NE.AND P2, PT, R7, RZ, PT ;  /* 0x000000ff0700720c */ /* 0x000fe40003f45270 */
[----:B------:R-:W-:Y:S02]  /*03b0*/  ISETP.GE.U32.AND P0, PT, R5, R14, PT ;  /* 0x0000000e0500720c */ /* 0x000fe40003f06070 */
[----:B------:R-:W-:-:S04]  /*03c0*/  LOP3.LUT R5, R0, R7, RZ, 0x3c, !PT ;  /* 0x0000000700057212 */ /* 0x000fc800078e3cff */
[----:B------:R-:W-:Y:S02]  /*03d0*/  ISETP.GE.AND P1, PT, R5, RZ, PT ;  /* 0x000000ff0500720c */ /* 0x000fe40003f26270 */
[----:B-----5:R-:W-:Y:S05]  /*03e0*/  I2F.F64.U16 R4, R4 ;  /* 0x0000000400047312 */ /* 0x020fea0000101800 */
[----:B------:R-:W-:-:S04]  /*03f0*/  @P0 VIADD R9, R9, 0x1 ;  /* 0x0000000109090836 */ /* 0x000fc80000000000 */
[----:B------:R-:W-:Y:S02]  /*0400*/  IMAD.MOV.U32 R6, RZ, RZ, R9 ;  /* 0x000000ffff067224 */ /* 0x000fe400078e0009 */
[----:B----4-:R-:W0:Y:S03]  /*0410*/  I2F.F64.U16 R8, R16 ;  /* 0x0000001000087312 */ /* 0x010e260000101800 */
[----:B------:R-:W-:Y:S02]  /*0420*/  @!P1 IADD3 R6, PT, PT, -R6, RZ, RZ ;  /* 0x000000ff06069210 */ /* 0x000fe40007ffe1ff */
[----:B------:R-:W-:-:S04]  /*0430*/  @!P2 LOP3.LUT R6, RZ, R7, RZ, 0x33, !PT ;  /* 0x00000007ff06a212 */ /* 0x000fc800078e33ff */
[----:B------:R-:W-:Y:S01]  /*0440*/  LEA.HI R14, R6, R6, RZ, 0x1 ;  /* 0x00000006060e7211 */ /* 0x000fe200078f08ff */
[----:B------:R-:W-:-:S03]  /*0450*/  IMAD.MOV R6, RZ, RZ, -R6 ;  /* 0x000000ffff067224 */ /* 0x000fc600078e0a06 */
[----:B------:R-:W-:Y:S01]  /*0460*/  SHF.R.S32.HI R14, RZ, 0x1, R14 ;  /* 0x00000001ff0e7819 */ /* 0x000fe2000001140e */
[C---:B------:R-:W-:Y:S01]  /*0470*/  IMAD R0, R7.reuse, R6, R0 ;  /* 0x0000000607007224 */ /* 0x040fe200078e0200 */
[----:B0-----:R-:W-:Y:S01]  /*0480*/  DFMA R8, R8, -UR6, R10 ;  /* 0x8000000608087c2b */ /* 0x001fe2000800000a */
[----:B------:R-:W-:Y:S01]  /*0490*/  MOV R6, 0x74bc6a7f ;  /* 0x74bc6a7f00067802 */ /* 0x000fe20000000f00 */
[----:B------:R-:W0:Y:S01]  /*04a0*/  LDCU.64 UR6, c[0x0][0x398] ;  /* 0x00007300ff0677ac */ /* 0x000e220008000a00 */
[----:B------:R-:W-:Y:S01]  /*04b0*/  IMAD R14, R7, R14, RZ ;  /* 0x0000000e070e7224 */ /* 0x000fe200078e02ff */
[----:B------:R-:W-:Y:S01]  /*04c0*/  LEA.HI R0, R0, R0, RZ, 0x1 ;  /* 0x0000000000007211 */ /* 0x000fe200078f08ff */
[----:B------:R-:W-:-:S03]  /*04d0*/  IMAD.MOV.U32 R7, RZ, RZ, 0x3fdc1893 ;  /* 0x3fdc1893ff077424 */ /* 0x000fc600078e00ff */
[----:B------:R-:W-:Y:S02]  /*04e0*/  LEA.HI R14, R14, R14, RZ, 0x1 ;  /* 0x0000000e0e0e7211 */ /* 0x000fe400078f08ff */
[----:B------:R-:W-:Y:S01]  /*04f0*/  SHF.R.U32.HI R11, RZ, 0x1, R0 ;  /* 0x00000001ff0b7819 */ /* 0x000fe20000011600 */
[----:B------:R-:W-:-:S03]  /*0500*/  DFMA R8, R4, R6, R8 ;  /* 0x000000060408722b */ /* 0x000fc60000000008 */
[----:B------:R-:W-:-:S05]  /*0510*/  LEA.HI R11, R14, R11, RZ, 0x1f ;  /* 0x0000000b0e0b7211 */ /* 0x000fca00078ff8ff */
[----:B------:R-:W-:Y:S02]  /*0520*/  IMAD.SHL.U32 R11, R11, 0x2, RZ ;  /* 0x000000020b0b7824 */ /* 0x000fe400078e00ff */
[----:B------:R-:W1:Y:S03]  /*0530*/  F2I.U32.F64.TRUNC R9, R8 ;  /* 0x0000000800097311 */ /* 0x000e66000030d000 */
[----:B0-----:R-:W-:-:S04]  /*0540*/  IADD3 R4, P0, PT, R11, UR6, RZ ;  /* 0x000000060b047c10 */ /* 0x001fc8000ff1e0ff */
[----:B------:R-:W-:-:S05]  /*0550*/  LEA.HI.X.SX32 R5, R11, UR7, 0x1, P0 ;  /* 0x000000070b057c11 */ /* 0x000fca00080f0eff */
[----:B-1----:R-:W-:Y:S04]  /*0560*/  STG.E.U8 desc[UR4][R4.64+0x1], R9 ;  /* 0x0000010904007986 */ /* 0x002fe8000c101104 */
[----:B------:R-:W2:Y:S04]  /*0570*/  LDG.E.U8 R0, desc[UR4][R2.64+0x2] ;  /* 0x0000020402007981 */ /* 0x000ea8000c1e1100 */
[----:B------:R-:W3:Y:S04]  /*0580*/  LDG.E.U8 R12, desc[UR4][R2.64+0x1] ;  /* 0x00000104020c7981 */ /* 0x000ee8000c1e1100 */
[----:B------:R-:W4:Y:S01]  /*0590*/  LDG.E.U8 R14, desc[UR4][R2.64] ;  /* 0x00000004020e7981 */ /* 0x000f22000c1e1100 */
[----:B------:R-:W-:Y:S01]  /*05a0*/  UMOV UR6, 0x4bc6a7f0 ;  /* 0x4bc6a7f000067882 */ /* 0x000fe20000000000 */
[----:B------:R-:W-:Y:S01]  /*05b0*/  UMOV UR7, 0x3fd98937 ;  /* 0x3fd9893700077882 */ /* 0x000fe20000000000 */
[----:B--2---:R-:W0:Y:S08]  /*05c0*/  I2F.F64.U16 R10, R0 ;  /* 0x00000000000a7312 */ /* 0x004e300000101800 */
[----:B---3--:R-:W1:Y:S01]  /*05d0*/  I2F.F64.U16 R12, R12 ;  /* 0x0000000c000c7312 */ /* 0x008e620000101800 */
[----:B0-----:R-:W-:-:S07]  /*05e0*/  DFMA R10, R10, R6, 128 ;  /* 0x406000000a0a742b */ /* 0x001fce0000000006 */
[----:B----4-:R-:W0:Y:S01]  /*05f0*/  I2F.F64.U16 R6, R14 ;  /* 0x0000000e00067312 */ /* 0x010e220000101800 */
[----:B-1----:R-:W-:Y:S01]  /*0600*/  DFMA R10, R12, -UR6, R10 ;  /* 0x800000060c0a7c2b */ /* 0x002fe2000800000a */
[----:B------:R-:W-:Y:S01]  /*0610*/  UMOV UR6, 0x47ae147b ;  /* 0x47ae147b00067882 */ /* 0x000fe20000000000 */
[----:B------:R-:W-:-:S06]  /*0620*/  UMOV UR7, 0x3fa47ae1 ;  /* 0x3fa47ae100077882 */ /* 0x000fcc0000000000 */
[----:B0-----:R-:W-:-:S10]  /*0630*/  DFMA R6, R6, -UR6, R10 ;  /* 0x8000000606067c2b */ /* 0x001fd4000800000a */
[----:B------:R-:W0:Y:S02]  /*0640*/  F2I.U32.F64.TRUNC R7, R6 ;  /* 0x0000000600077311 */ /* 0x000e24000030d000 */
[----:B0-----:R-:W-:Y:S01]  /*0650*/  STG.E.U8 desc[UR4][R4.64], R7 ;  /* 0x0000000704007986 */ /* 0x001fe2000c101104 */
[----:B------:R-:W-:Y:S05]  /*0660*/  EXIT ;  /* 0x000000000000794d */ /* 0x000fea0003800000 */
.L_x_0:
[----:B------:R-:W-:-:S00]  /*0670*/  BRA `(.L_x_0) ;  /* 0xfffffffc00fc7947 */ /* 0x000fc0000383ffff */
[----:B------:R-:W-:-:S00]  /*0680*/  NOP ;  /* 0x0000000000007918 */ /* 0x000fc00000000000 */
[----:B------:R-:W-:-:S00]  /*0690*/  NOP ;  /* 0x0000000000007918 */ /* 0x000fc00000000000 */
[----:B------:R-:W-:-:S00]  /*06a0*/  NOP ;  /* 0x0000000000007918 */ /* 0x000fc00000000000 */
[----:B------:R-:W-:-:S00]  /*06b0*/  NOP ;  /* 0x0000000000007918 */ /* 0x000fc00000000000 */
[----:B------:R-:W-:-:S00]  /*06c0*/  NOP ;  /* 0x0000000000007918 */ /* 0x000fc00000000000 */
[----:B------:R-:W-:-:S00]  /*06d0*/  NOP ;  /* 0x0000000000007918 */ /* 0x000fc00000000000 */
[----:B------:R-:W-:-:S00]  /*06e0*/  NOP ;  /* 0x0000000000007918 */ /* 0x000fc00000000000 */
[----:B------:R-:W-:-:S00]  /*06f0*/  NOP ;  /* 0x0000000000007918 */ /* 0x000fc00000000000 */
.L_x_1:


//--------------------- .nv.shared.reserved.0     --------------------------
	.section	.nv.shared.reserved.0,"aw",@nobits
	.weak		__nv_reservedSMEM_offset_0_alias
	.size		__nv_reservedSMEM_offset_0_alias, 0, 64
	.other		__nv_reservedSMEM_offset_0_alias,@"STO_CUDA_RESERVED_SHARED STV_DEFAULT"
__nv_reservedSMEM_offset_0_alias:
	.zero		0
	.zero		64


//--------------------- .nv.constant0._Z9rgb_2_yuvPKiPKhPhS3_ --------------------------
	.section	.nv.constant0._Z9rgb_2_yuvPKiPKhPhS3_,"a",@progbits
	.sectionflags	@""
	.align	4
.nv.constant0._Z9rgb_2_yuvPKiPKhPhS3_:
	.zero		928


//--------------------- SYMBOLS --------------------------

	.type		.nv.reservedSmem.offset0,@object
	.size		.nv.reservedSmem.offset0,0x4
